//
// Generated by NVIDIA NVVM Compiler
//
// Compiler Build ID: CL-36424714
// Cuda compilation tools, release 13.0, V13.0.88
// Based on NVVM 20.0.0
//

.version 9.0
.target sm_100
.address_size 64

	// .globl	_Z3addPiS_S_
.extern .func  (.param .b32 func_retval0) vprintf
(
	.param .b64 vprintf_param_0,
	.param .b64 vprintf_param_1
)
;
.global .align 1 .b8 $str[39] = {40, 98, 108, 111, 99, 107, 73, 100, 120, 58, 32, 40, 37, 100, 44, 37, 100, 44, 37, 100, 41, 32, 97, 32, 112, 111, 105, 110, 116, 115, 32, 116, 111, 58, 32, 37, 112, 10};
.global .align 1 .b8 $str$1[73] = {69, 120, 101, 99, 117, 116, 101, 100, 32, 97, 100, 100, 40, 41, 32, 119, 105, 116, 104, 32, 97, 114, 103, 115, 32, 97, 61, 37, 100, 44, 32, 98, 61, 37, 100, 44, 32, 97, 110, 100, 32, 121, 105, 101, 108, 100, 101, 100, 32, 99, 61, 37, 100, 44, 32, 40, 99, 32, 109, 101, 109, 32, 97, 100, 100, 114, 58, 32, 37, 112, 41, 10};

.visible .entry _Z3addPiS_S_(
	.param .u64 .ptr .align 1 _Z3addPiS_S__param_0,
	.param .u64 .ptr .align 1 _Z3addPiS_S__param_1,
	.param .u64 .ptr .align 1 _Z3addPiS_S__param_2
)
{
	.local .align 8 .b8 	__local_depot0[24];
	.reg .b64 	%SP;
	.reg .b64 	%SPL;
	.reg .b32 	%r<14>;
	.reg .b64 	%rd<13>;

	mov.u64 	%SPL, __local_depot0;
	cvta.local.u64 	%SP, %SPL;
	ld.param.u64 	%rd1, [_Z3addPiS_S__param_0];
	ld.param.u64 	%rd2, [_Z3addPiS_S__param_1];
	ld.param.u64 	%rd3, [_Z3addPiS_S__param_2];
	cvta.to.global.u64 	%rd4, %rd3;
	cvta.to.global.u64 	%rd5, %rd2;
	cvta.to.global.u64 	%rd6, %rd1;
	add.u64 	%rd7, %SP, 0;
	add.u64 	%rd8, %SPL, 0;
	ld.global.u32 	%r1, [%rd6];
	ld.global.u32 	%r2, [%rd5];
	add.s32 	%r3, %r2, %r1;
	st.global.u32 	[%rd4], %r3;
	mov.u32 	%r4, %ctaid.x;
	mov.u32 	%r5, %ctaid.y;
	mov.u32 	%r6, %ctaid.z;
	st.local.v2.u32 	[%rd8], {%r4, %r5};
	st.local.u32 	[%rd8+8], %r6;
	st.local.u64 	[%rd8+16], %rd1;
	mov.u64 	%rd9, $str;
	cvta.global.u64 	%rd10, %rd9;
	{ // callseq 0, 0
	.param .b64 param0;
	st.param.b64 	[param0], %rd10;
	.param .b64 param1;
	st.param.b64 	[param1], %rd7;
	.param .b32 retval0;
	call.uni (retval0), 
	vprintf, 
	(
	param0, 
	param1
	);
	ld.param.b32 	%r7, [retval0];
	} // callseq 0
	ld.global.u32 	%r9, [%rd6];
	ld.global.u32 	%r10, [%rd5];
	ld.global.u32 	%r11, [%rd4];
	st.local.v2.u32 	[%rd8], {%r9, %r10};
	st.local.u32 	[%rd8+8], %r11;
	st.local.u64 	[%rd8+16], %rd3;
	mov.u64 	%rd11, $str$1;
	cvta.global.u64 	%rd12, %rd11;
	{ // callseq 1, 0
	.param .b64 param0;
	st.param.b64 	[param0], %rd12;
	.param .b64 param1;
	st.param.b64 	[param1], %rd7;
	.param .b32 retval0;
	call.uni (retval0), 
	vprintf, 
	(
	param0, 
	param1
	);
	ld.param.b32 	%r12, [retval0];
	} // callseq 1
	ret;

}


// ===== COMPILED SASS (sm_100) =====

	.target	sm_100

	.elftype	@"ET_EXEC"


//--------------------- .note.nv.tkinfo           --------------------------
	.section	.note.nv.tkinfo,"",@"SHT_NOTE"
	.sectionflags	@"SHF_NOTE_NV_TKINFO"
	.tkinfo
        /*0018*/ 	.word	0x00000002
        /*0030*/ 	.string	""
        /*0030*/ 	.string	"ptxas"
        /*0030*/ 	.string	"Cuda compilation tools, release 13.0, V13.0.88"
        /*0030*/ 	.string	"Build cuda_13.0.r13.0/compiler.36424714_0"
        /*0030*/ 	.string	"-arch sm_100 -m 64 "



//--------------------- .note.nv.cuinfo           --------------------------
	.section	.note.nv.cuinfo,"",@"SHT_NOTE"
	.sectionflags	@"SHF_NOTE_NV_CUINFO"
        /*0018*/ 	.short	0x0002
        /*001a*/ 	.short	0x0064
        /*001c*/ 	.short	0x0082
	.zero		2


//--------------------- .nv.info                  --------------------------
	.section	.nv.info,"",@"SHT_CUDA_INFO"
	.align	4


	//----- nvinfo : EIATTR_REGCOUNT
	.align		4
        /*0000*/ 	.byte	0x04, 0x2f
        /*0002*/ 	.short	(.L_3 - .L_2)
	.align		4
.L_2:
        /*0004*/ 	.word	index@(_Z3addPiS_S_)
        /*0008*/ 	.word	0x00000018


	//----- nvinfo : EIATTR_FRAME_SIZE
	.align		4
.L_3:
        /*000c*/ 	.byte	0x04, 0x11
        /*000e*/ 	.short	(.L_5 - .L_4)
	.align		4
.L_4:
        /*0010*/ 	.word	index@(_Z3addPiS_S_)
        /*0014*/ 	.word	0x00000018


	//----- nvinfo : EIATTR_MIN_STACK_SIZE
	.align		4
.L_5:
        /*0018*/ 	.byte	0x04, 0x12
        /*001a*/ 	.short	(.L_7 - .L_6)
	.align		4
.L_6:
        /*001c*/ 	.word	index@(_Z3addPiS_S_)
        /*0020*/ 	.word	0x00000018
.L_7:


//--------------------- .nv.compat                --------------------------
	.section	.nv.compat,"",@"SHT_CUDA_COMPAT_INFO"
	.align	4
        /*0000*/ 	.byte	0x02, 0x09, 0x00, 0x00, 0x02, 0x02, 0x01, 0x00, 0x02, 0x05, 0x05, 0x00, 0x03, 0x07, 0x01, 0x01
        /*0010*/ 	.byte	0x02, 0x03, 0x00, 0x00, 0x02, 0x06, 0x01, 0x00, 0x04, 0x0b, 0x08, 0x00, 0x09, 0x00, 0x00, 0x00
        /*0020*/ 	.byte	0x00, 0x00, 0x00, 0x00


//--------------------- .nv.info._Z3addPiS_S_     --------------------------
	.section	.nv.info._Z3addPiS_S_,"",@"SHT_CUDA_INFO"
	.sectionflags	@""
	.align	4


	//----- nvinfo : EIATTR_CUDA_API_VERSION
	.align		4
        /*0000*/ 	.byte	0x04, 0x37
        /*0002*/ 	.short	(.L_9 - .L_8)
.L_8:
        /*0004*/ 	.word	0x00000082


	//----- nvinfo : EIATTR_KPARAM_INFO
	.align		4
.L_9:
        /*0008*/ 	.byte	0x04, 0x17
        /*000a*/ 	.short	(.L_11 - .L_10)
.L_10:
        /*000c*/ 	.word	0x00000000
        /*0010*/ 	.short	0x0002
        /*0012*/ 	.short	0x0010
        /*0014*/ 	.byte	0x00, 0xf5, 0x21, 0x00


	//----- nvinfo : EIATTR_KPARAM_INFO
	.align		4
.L_11:
        /*0018*/ 	.byte	0x04, 0x17
        /*001a*/ 	.short	(.L_13 - .L_12)
.L_12:
        /*001c*/ 	.word	0x00000000
        /*0020*/ 	.short	0x0001
        /*0022*/ 	.short	0x0008
        /*0024*/ 	.byte	0x00, 0xf5, 0x21, 0x00


	//----- nvinfo : EIATTR_KPARAM_INFO
	.align		4
.L_13:
        /*0028*/ 	.byte	0x04, 0x17
        /*002a*/ 	.short	(.L_15 - .L_14)
.L_14:
        /*002c*/ 	.word	0x00000000
        /*0030*/ 	.short	0x0000
        /*0032*/ 	.short	0x0000
        /*0034*/ 	.byte	0x00, 0xf5, 0x21, 0x00


	//----- nvinfo : EIATTR_SPARSE_MMA_MASK
	.align		4
.L_15:
        /*0038*/ 	.byte	0x03, 0x50
        /*003a*/ 	.short	0x0000


	//----- nvinfo : EIATTR_MAXREG_COUNT
	.align		4
        /*003c*/ 	.byte	0x03, 0x1b
        /*003e*/ 	.short	0x00ff


	//----- nvinfo : EIATTR_EXTERNS
	.align		4
        /*0040*/ 	.byte	0x04, 0x0f
        /*0042*/ 	.short	(.L_17 - .L_16)


	//   ....[0]....
	.align		4
.L_16:
        /*0044*/ 	.word	index@(vprintf)


	//----- nvinfo : EIATTR_MERCURY_ISA_VERSION
	.align		4
.L_17:
        /*0048*/ 	.byte	0x03, 0x5f
        /*004a*/ 	.short	0x0101


	//----- nvinfo : EIATTR_VRC_CTA_INIT_COUNT
	.align		4
        /*004c*/ 	.byte	0x02, 0x4a
	.zero		1
	.zero		1


	//----- nvinfo : EIATTR_SYSCALL_OFFSETS
	.align		4
        /*0050*/ 	.byte	0x04, 0x46
        /*0052*/ 	.short	(.L_19 - .L_18)


	//   ....[0]....
.L_18:
        /*0054*/ 	.word	0x000001d0


	//   ....[1]....
        /*0058*/ 	.word	0x000002f0


	//----- nvinfo : EIATTR_EXIT_INSTR_OFFSETS
	.align		4
.L_19:
        /*005c*/ 	.byte	0x04, 0x1c
        /*005e*/ 	.short	(.L_21 - .L_20)


	//   ....[0]....
.L_20:
        /*0060*/ 	.word	0x00000300


	//----- nvinfo : EIATTR_CBANK_PARAM_SIZE
	.align		4
.L_21:
        /*0064*/ 	.byte	0x03, 0x19
        /*0066*/ 	.short	0x0018


	//----- nvinfo : EIATTR_PARAM_CBANK
	.align		4
        /*0068*/ 	.byte	0x04, 0x0a
        /*006a*/ 	.short	(.L_23 - .L_22)
	.align		4
.L_22:
        /*006c*/ 	.word	index@(.nv.constant0._Z3addPiS_S_)
        /*0070*/ 	.short	0x0380
        /*0072*/ 	.short	0x0018


	//----- nvinfo : EIATTR_SW_WAR
	.align		4
.L_23:
        /*0074*/ 	.byte	0x04, 0x36
        /*0076*/ 	.short	(.L_25 - .L_24)
.L_24:
        /*0078*/ 	.word	0x00000008
.L_25:


//--------------------- .nv.callgraph             --------------------------
	.section	.nv.callgraph,"",@"SHT_CUDA_CALLGRAPH"
	.align	4
	.sectionentsize	8
	.align		4
        /*0000*/ 	.word	0x00000000
	.align		4
        /*0004*/ 	.word	0xffffffff
	.align		4
        /*0008*/ 	.word	index@(_Z3addPiS_S_)
	.align		4
        /*000c*/ 	.word	index@(vprintf)
	.align		4
        /*0010*/ 	.word	0x00000000
	.align		4
        /*0014*/ 	.word	0xfffffffe
	.align		4
        /*0018*/ 	.word	0x00000000
	.align		4
        /*001c*/ 	.word	0xfffffffd
	.align		4
        /*0020*/ 	.word	0x00000000
	.align		4
        /*0024*/ 	.word	0xfffffffc


//--------------------- .nv.constant4             --------------------------
	.section	.nv.constant4,"a",@progbits
	.align	8
	.align		8
.nv.constant4:
        /*0000*/ 	.dword	vprintf
	.align		8
        /*0008*/ 	.dword	$str
	.align		8
        /*0010*/ 	.dword	$str$1


//--------------------- .text._Z3addPiS_S_        --------------------------
	.section	.text._Z3addPiS_S_,"ax",@progbits
	.align	128
        .global         _Z3addPiS_S_
        .type           _Z3addPiS_S_,@function
        .size           _Z3addPiS_S_,(.L_x_3 - _Z3addPiS_S_)
        .other          _Z3addPiS_S_,@"STO_CUDA_ENTRY STV_DEFAULT"
_Z3addPiS_S_:
.text._Z3addPiS_S_:
[----:B------:R-:W0:Y:S08]  /*0000*/  LDC R1, c[0x0][0x37c] ;  /* 0x0000df00ff017b82 */ /* 0x000e300000000800 */
[----:B------:R-:W1:Y:S01]  /*0010*/  LDC.64 R2, c[0x0][0x380] ;  /* 0x0000e000ff027b82 */ /* 0x000e620000000a00 */
[----:B------:R-:W1:Y:S01]  /*0020*/  LDCU.64 UR36, c[0x0][0x358] ;  /* 0x00006b00ff2477ac */ /* 0x000e620008000a00 */
[----:B0-----:R-:W-:-:S06]  /*0030*/  VIADD R1, R1, 0xffffffe8 ;  /* 0xffffffe801017836 */ /* 0x001fcc0000000000 */
[----:B------:R-:W0:Y:S01]  /*0040*/  LDC.64 R4, c[0x0][0x388] ;  /* 0x0000e200ff047b82 */ /* 0x000e220000000a00 */
[----:B------:R-:W2:Y:S07]  /*0050*/  S2R R12, SR_CTAID.Z ;  /* 0x00000000000c7919 */ /* 0x000eae0000002700 */
[----:B------:R-:W3:Y:S08]  /*0060*/  LDC.64 R8, c[0x0][0x390] ;  /* 0x0000e400ff087b82 */ /* 0x000ef00000000a00 */
[----:B------:R-:W4:Y:S01]  /*0070*/  LDC.64 R14, c[0x0][0x380] ;  /* 0x0000e000ff0e7b82 */ /* 0x000f220000000a00 */
[----:B-1----:R1:W5:Y:S01]  /*0080*/  LDG.E R0, desc[UR36][R2.64] ;  /* 0x0000002402007981 */ /* 0x002362000c1e1900 */
[----:B------:R-:W3:Y:S01]  /*0090*/  S2R R6, SR_CTAID.X ;  /* 0x0000000000067919 */ /* 0x000ee20000002500 */
[----:B------:R-:W3:Y:S01]  /*00a0*/  S2R R7, SR_CTAID.Y ;  /* 0x0000000000077919 */ /* 0x000ee20000002600 */
[----:B------:R-:W4:Y:S01]  /*00b0*/  LDCU UR4, c[0x0][0x2f8] ;  /* 0x00005f00ff0477ac */ /* 0x000f220008000800 */
[----:B0-----:R0:W5:Y:S01]  /*00c0*/  LDG.E R5, desc[UR36][R4.64] ;  /* 0x0000002404057981 */ /* 0x001162000c1e1900 */
[----:B-1----:R-:W-:Y:S01]  /*00d0*/  MOV R2, 0x0 ;  /* 0x0000000000027802 */ /* 0x002fe20000000f00 */
[----:B------:R-:W1:Y:S02]  /*00e0*/  LDCU UR5, c[0x0][0x2fc] ;  /* 0x00005f80ff0577ac */ /* 0x000e640008000800 */
[----:B--2---:R-:W-:Y:S01]  /*00f0*/  STL [R1+0x8], R12 ;  /* 0x0000080c01007387 */ /* 0x004fe20000100800 */
[----:B------:R2:W2:Y:S01]  /*0100*/  LDC.64 R10, c[0x4][R2] ;  /* 0x01000000020a7b82 */ /* 0x0004a20000000a00 */
[----:B------:R-:W0:Y:S02]  /*0110*/  LDCU.64 UR6, c[0x4][0x8] ;  /* 0x01000100ff0677ac */ /* 0x000e240008000a00 */
[----:B----4-:R-:W-:Y:S01]  /*0120*/  STL.64 [R1+0x10], R14 ;  /* 0x0000100e01007387 */ /* 0x010fe20000100a00 */
[----:B------:R-:W-:-:S04]  /*0130*/  IADD3 R17, P0, PT, R1, UR4, RZ ;  /* 0x0000000401117c10 */ /* 0x000fc8000ff1e0ff */
[----:B-1----:R-:W-:Y:S01]  /*0140*/  IADD3.X R16, PT, PT, RZ, UR5, RZ, P0, !PT ;  /* 0x00000005ff107c10 */ /* 0x002fe200087fe4ff */
[----:B0-----:R-:W-:Y:S01]  /*0150*/  IMAD.U32 R4, RZ, RZ, UR6 ;  /* 0x00000006ff047e24 */ /* 0x001fe2000f8e00ff */
[----:B---3--:R0:W-:Y:S02]  /*0160*/  STL.64 [R1], R6 ;  /* 0x0000000601007387 */ /* 0x0081e40000100a00 */
[----:B0-----:R-:W-:Y:S01]  /*0170*/  IMAD.MOV.U32 R6, RZ, RZ, R17 ;  /* 0x000000ffff067224 */ /* 0x001fe200078e0011 */
[----:B------:R-:W-:Y:S01]  /*0180*/  MOV R7, R16 ;  /* 0x0000001000077202 */ /* 0x000fe20000000f00 */
[----:B-----5:R-:W-:Y:S01]  /*0190*/  IMAD.IADD R0, R0, 0x1, R5 ;  /* 0x0000000100007824 */ /* 0x020fe200078e0205 */
[----:B------:R-:W-:-:S04]  /*01a0*/  MOV R5, UR7 ;  /* 0x0000000700057c02 */ /* 0x000fc80008000f00 */
[----:B--2---:R0:W-:Y:S03]  /*01b0*/  STG.E desc[UR36][R8.64], R0 ;  /* 0x0000000008007986 */ /* 0x0041e6000c101924 */
[----:B------:R-:W-:-:S07]  /*01c0*/  LEPC R20, `(.L_x_0) ;  /* 0x000000001014794e */ /* 0x000fce0000000000 */
[----:B0-----:R-:W-:Y:S05]  /*01d0*/  CALL.ABS.NOINC R10 ;  /* 0x000000000a007343 */ /* 0x001fea0003c00000 */
.L_x_0:
[----:B------:R-:W0:Y:S01]  /*01e0*/  LDC.64 R6, c[0x0][0x380] ;  /* 0x0000e000ff067b82 */ /* 0x000e220000000a00 */
[----:B------:R-:W1:Y:S07]  /*01f0*/  LDCU.64 UR4, c[0x4][0x10] ;  /* 0x01000200ff0477ac */ /* 0x000e6e0008000a00 */
[----:B------:R-:W2:Y:S08]  /*0200*/  LDC.64 R12, c[0x0][0x388] ;  /* 0x0000e200ff0c7b82 */ /* 0x000eb00000000a00 */
[----:B------:R-:W3:Y:S01]  /*0210*/  LDC.64 R14, c[0x0][0x390] ;  /* 0x0000e400ff0e7b82 */ /* 0x000ee20000000a00 */
[----:B0-----:R0:W4:Y:S07]  /*0220*/  LDG.E R8, desc[UR36][R6.64] ;  /* 0x0000002406087981 */ /* 0x00112e000c1e1900 */
[----:B------:R-:W5:Y:S01]  /*0230*/  LDC.64 R10, c[0x0][0x390] ;  /* 0x0000e400ff0a7b82 */ /* 0x000f620000000a00 */
[----:B--2---:R-:W4:Y:S04]  /*0240*/  LDG.E R9, desc[UR36][R12.64] ;  /* 0x000000240c097981 */ /* 0x004f28000c1e1900 */
[----:B---3--:R-:W2:Y:S03]  /*0250*/  LDG.E R0, desc[UR36][R14.64] ;  /* 0x000000240e007981 */ /* 0x008ea6000c1e1900 */
[----:B------:R-:W3:Y:S01]  /*0260*/  LDC.64 R2, c[0x4][R2] ;  /* 0x0100000002027b82 */ /* 0x000ee20000000a00 */
[----:B-1----:R-:W-:Y:S01]  /*0270*/  IMAD.U32 R4, RZ, RZ, UR4 ;  /* 0x00000004ff047e24 */ /* 0x002fe2000f8e00ff */
[----:B------:R-:W-:Y:S01]  /*0280*/  MOV R5, UR5 ;  /* 0x0000000500057c02 */ /* 0x000fe20008000f00 */
[----:B0-----:R-:W-:Y:S01]  /*0290*/  IMAD.MOV.U32 R6, RZ, RZ, R17 ;  /* 0x000000ffff067224 */ /* 0x001fe200078e0011 */
[----:B------:R-:W-:Y:S01]  /*02a0*/  MOV R7, R16 ;  /* 0x0000001000077202 */ /* 0x000fe20000000f00 */
[----:B-----5:R0:W-:Y:S04]  /*02b0*/  STL.64 [R1+0x10], R10 ;  /* 0x0000100a01007387 */ /* 0x0201e80000100a00 */
[----:B----4-:R0:W-:Y:S04]  /*02c0*/  STL.64 [R1], R8 ;  /* 0x0000000801007387 */ /* 0x0101e80000100a00 */
[----:B--23--:R0:W-:Y:S02]  /*02d0*/  STL [R1+0x8], R0 ;  /* 0x0000080001007387 */ /* 0x00c1e40000100800 */
[----:B------:R-:W-:-:S07]  /*02e0*/  LEPC R20, `(.L_x_1) ;  /* 0x000000001014794e */ /* 0x000fce0000000000 */
[----:B0-----:R-:W-:Y:S05]  /*02f0*/  CALL.ABS.NOINC R2 ;  /* 0x0000000002007343 */ /* 0x001fea0003c00000 */
.L_x_1:
[----:B------:R-:W-:Y:S05]  /*0300*/  EXIT ;  /* 0x000000000000794d */ /* 0x000fea0003800000 */
.L_x_2:
[----:B------:R-:W-:-:S00]  /*0310*/  BRA `(.L_x_2) ;  /* 0xfffffffc00fc7947 */ /* 0x000fc0000383ffff */
[----:B------:R-:W-:-:S00]  /*0320*/  NOP ;  /* 0x0000000000007918 */ /* 0x000fc00000000000 */
        /* <DEDUP_REMOVED lines=13> */
.L_x_3:


//--------------------- .nv.global.init           --------------------------
	.section	.nv.global.init,"aw",@progbits
.nv.global.init:
	.type		$str,@object
	.size		$str,($str$1 - $str)
$str:
        /*0000*/ 	.byte	0x28, 0x62, 0x6c, 0x6f, 0x63, 0x6b, 0x49, 0x64, 0x78, 0x3a, 0x20, 0x28, 0x25, 0x64, 0x2c, 0x25
        /*0010*/ 	.byte	0x64, 0x2c, 0x25, 0x64, 0x29, 0x20, 0x61, 0x20, 0x70, 0x6f, 0x69, 0x6e, 0x74, 0x73, 0x20, 0x74
        /*0020*/ 	.byte	0x6f, 0x3a, 0x20, 0x25, 0x70, 0x0a, 0x00
	.type		$str$1,@object
	.size		$str$1,(.L_1 - $str$1)
$str$1:
        /*0027*/ 	.byte	0x45, 0x78, 0x65, 0x63, 0x75, 0x74, 0x65, 0x64, 0x20, 0x61, 0x64, 0x64, 0x28, 0x29, 0x20, 0x77
        /*0037*/ 	.byte	0x69, 0x74, 0x68, 0x20, 0x61, 0x72, 0x67, 0x73, 0x20, 0x61, 0x3d, 0x25, 0x64, 0x2c, 0x20, 0x62
        /*0047*/ 	.byte	0x3d, 0x25, 0x64, 0x2c, 0x20, 0x61, 0x6e, 0x64, 0x20, 0x79, 0x69, 0x65, 0x6c, 0x64, 0x65, 0x64
        /*0057*/ 	.byte	0x20, 0x63, 0x3d, 0x25, 0x64, 0x2c, 0x20, 0x28, 0x63, 0x20, 0x6d, 0x65, 0x6d, 0x20, 0x61, 0x64
        /*0067*/ 	.byte	0x64, 0x72, 0x3a, 0x20, 0x25, 0x70, 0x29, 0x0a, 0x00
.L_1:


//--------------------- .nv.shared.reserved.0     --------------------------
	.section	.nv.shared.reserved.0,"aw",@nobits
	.weak		__nv_reservedSMEM_offset_0_alias
	.size		__nv_reservedSMEM_offset_0_alias, 0, 64
	.other		__nv_reservedSMEM_offset_0_alias,@"STO_CUDA_RESERVED_SHARED STV_DEFAULT"
__nv_reservedSMEM_offset_0_alias:
	.zero		0
	.zero		64


//--------------------- .nv.constant0._Z3addPiS_S_ --------------------------
	.section	.nv.constant0._Z3addPiS_S_,"a",@progbits
	.sectionflags	@""
	.align	4
.nv.constant0._Z3addPiS_S_:
	.zero		920


//--------------------- SYMBOLS --------------------------

	.type		.nv.reservedSmem.offset0,@object
	.size		.nv.reservedSmem.offset0,0x4
	.type		vprintf,@function
